//
// Generated by NVIDIA NVVM Compiler
//
// Compiler Build ID: CL-36424714
// Cuda compilation tools, release 13.0, V13.0.88
// Based on NVVM 20.0.0
//

.version 9.0
.target sm_100
.address_size 64

	// .globl	_Z20baseline_copy_kernelPfPKf
// _ZZ21smem_transpose_kernelPfPKfE4tile has been demoted
// _ZZ16smem_copy_kernelPfPKfE4tile has been demoted

.visible .entry _Z20baseline_copy_kernelPfPKf(
	.param .u64 .ptr .align 1 _Z20baseline_copy_kernelPfPKf_param_0,
	.param .u64 .ptr .align 1 _Z20baseline_copy_kernelPfPKf_param_1
)
{
	.reg .b32 	%r<15>;
	.reg .b32 	%f<3>;
	.reg .b64 	%rd<11>;

	ld.param.u64 	%rd1, [_Z20baseline_copy_kernelPfPKf_param_0];
	ld.param.u64 	%rd2, [_Z20baseline_copy_kernelPfPKf_param_1];
	mov.u32 	%r1, %ctaid.x;
	shl.b32 	%r2, %r1, 4;
	mov.u32 	%r3, %tid.x;
	add.s32 	%r4, %r2, %r3;
	mov.u32 	%r5, %ctaid.y;
	shl.b32 	%r6, %r5, 4;
	mov.u32 	%r7, %tid.y;
	add.s32 	%r8, %r6, %r7;
	mov.u32 	%r9, %nctaid.x;
	cvta.to.global.u64 	%rd3, %rd2;
	cvta.to.global.u64 	%rd4, %rd1;
	mul.lo.s32 	%r10, %r9, %r8;
	shl.b32 	%r11, %r10, 4;
	add.s32 	%r12, %r4, %r11;
	mul.wide.s32 	%rd5, %r12, 4;
	add.s64 	%rd6, %rd3, %rd5;
	ld.global.f32 	%f1, [%rd6];
	add.s64 	%rd7, %rd4, %rd5;
	st.global.f32 	[%rd7], %f1;
	shl.b32 	%r13, %r9, 7;
	add.s32 	%r14, %r12, %r13;
	mul.wide.s32 	%rd8, %r14, 4;
	add.s64 	%rd9, %rd3, %rd8;
	ld.global.f32 	%f2, [%rd9];
	add.s64 	%rd10, %rd4, %rd8;
	st.global.f32 	[%rd10], %f2;
	ret;

}
	// .globl	_Z25baseline_transpose_kernelPfPKf
.visible .entry _Z25baseline_transpose_kernelPfPKf(
	.param .u64 .ptr .align 1 _Z25baseline_transpose_kernelPfPKf_param_0,
	.param .u64 .ptr .align 1 _Z25baseline_transpose_kernelPfPKf_param_1
)
{
	.reg .b32 	%r<15>;
	.reg .b32 	%f<3>;
	.reg .b64 	%rd<11>;

	ld.param.u64 	%rd1, [_Z25baseline_transpose_kernelPfPKf_param_0];
	ld.param.u64 	%rd2, [_Z25baseline_transpose_kernelPfPKf_param_1];
	mov.u32 	%r1, %ctaid.x;
	shl.b32 	%r2, %r1, 4;
	mov.u32 	%r3, %tid.x;
	add.s32 	%r4, %r2, %r3;
	mov.u32 	%r5, %ctaid.y;
	shl.b32 	%r6, %r5, 4;
	mov.u32 	%r7, %tid.y;
	add.s32 	%r8, %r6, %r7;
	mov.u32 	%r9, %nctaid.x;
	shl.b32 	%r10, %r9, 4;
	cvta.to.global.u64 	%rd3, %rd2;
	cvta.to.global.u64 	%rd4, %rd1;
	mad.lo.s32 	%r11, %r8, %r10, %r4;
	mul.wide.s32 	%rd5, %r11, 4;
	add.s64 	%rd6, %rd3, %rd5;
	ld.global.f32 	%f1, [%rd6];
	mad.lo.s32 	%r12, %r4, %r10, %r8;
	mul.wide.s32 	%rd7, %r12, 4;
	add.s64 	%rd8, %rd4, %rd7;
	st.global.f32 	[%rd8], %f1;
	shl.b32 	%r13, %r9, 7;
	add.s32 	%r14, %r11, %r13;
	mul.wide.s32 	%rd9, %r14, 4;
	add.s64 	%rd10, %rd3, %rd9;
	ld.global.f32 	%f2, [%rd10];
	st.global.f32 	[%rd8+32], %f2;
	ret;

}
	// .globl	_Z21smem_transpose_kernelPfPKf
.visible .entry _Z21smem_transpose_kernelPfPKf(
	.param .u64 .ptr .align 1 _Z21smem_transpose_kernelPfPKf_param_0,
	.param .u64 .ptr .align 1 _Z21smem_transpose_kernelPfPKf_param_1
)
{
	.reg .b32 	%r<26>;
	.reg .b32 	%f<5>;
	.reg .b64 	%rd<13>;
	// demoted variable
	.shared .align 4 .b8 _ZZ21smem_transpose_kernelPfPKfE4tile[1088];
	ld.param.u64 	%rd1, [_Z21smem_transpose_kernelPfPKf_param_0];
	ld.param.u64 	%rd2, [_Z21smem_transpose_kernelPfPKf_param_1];
	mov.u32 	%r1, %ctaid.x;
	shl.b32 	%r2, %r1, 4;
	mov.u32 	%r3, %tid.x;
	add.s32 	%r4, %r2, %r3;
	mov.u32 	%r5, %ctaid.y;
	shl.b32 	%r6, %r5, 4;
	mov.u32 	%r7, %tid.y;
	add.s32 	%r8, %r6, %r7;
	mov.u32 	%r9, %nctaid.x;
	shl.b32 	%r10, %r9, 4;
	shl.b32 	%r11, %r3, 2;
	mov.u32 	%r12, _ZZ21smem_transpose_kernelPfPKfE4tile;
	add.s32 	%r13, %r12, %r11;
	cvta.to.global.u64 	%rd3, %rd2;
	mad.lo.s32 	%r14, %r8, %r10, %r4;
	mul.wide.s32 	%rd4, %r14, 4;
	add.s64 	%rd5, %rd3, %rd4;
	ld.global.f32 	%f1, [%rd5];
	mad.lo.s32 	%r15, %r7, 68, %r13;
	st.shared.f32 	[%r15], %f1;
	shl.b32 	%r16, %r9, 7;
	add.s32 	%r17, %r14, %r16;
	mul.wide.s32 	%rd6, %r17, 4;
	add.s64 	%rd7, %rd3, %rd6;
	ld.global.f32 	%f2, [%rd7];
	st.shared.f32 	[%r15+544], %f2;
	bar.sync 	0;
	add.s32 	%r18, %r6, %r3;
	add.s32 	%r19, %r2, %r7;
	shl.b32 	%r20, %r3, 6;
	add.s32 	%r21, %r13, %r20;
	cvta.to.global.u64 	%rd8, %rd1;
	shl.b32 	%r22, %r7, 2;
	add.s32 	%r23, %r21, %r22;
	ld.shared.f32 	%f3, [%r23];
	mad.lo.s32 	%r24, %r19, %r10, %r18;
	mul.wide.s32 	%rd9, %r24, 4;
	add.s64 	%rd10, %rd8, %rd9;
	st.global.f32 	[%rd10], %f3;
	ld.shared.f32 	%f4, [%r23+32];
	add.s32 	%r25, %r24, %r16;
	mul.wide.s32 	%rd11, %r25, 4;
	add.s64 	%rd12, %rd8, %rd11;
	st.global.f32 	[%rd12], %f4;
	ret;

}
	// .globl	_Z16smem_copy_kernelPfPKf
.visible .entry _Z16smem_copy_kernelPfPKf(
	.param .u64 .ptr .align 1 _Z16smem_copy_kernelPfPKf_param_0,
	.param .u64 .ptr .align 1 _Z16smem_copy_kernelPfPKf_param_1
)
{
	.reg .b32 	%r<20>;
	.reg .b32 	%f<5>;
	.reg .b64 	%rd<11>;
	// demoted variable
	.shared .align 4 .b8 _ZZ16smem_copy_kernelPfPKfE4tile[1024];
	ld.param.u64 	%rd1, [_Z16smem_copy_kernelPfPKf_param_0];
	ld.param.u64 	%rd2, [_Z16smem_copy_kernelPfPKf_param_1];
	mov.u32 	%r1, %ctaid.x;
	shl.b32 	%r2, %r1, 4;
	mov.u32 	%r3, %tid.x;
	add.s32 	%r4, %r2, %r3;
	mov.u32 	%r5, %ctaid.y;
	shl.b32 	%r6, %r5, 4;
	mov.u32 	%r7, %tid.y;
	add.s32 	%r8, %r6, %r7;
	mov.u32 	%r9, %nctaid.x;
	cvta.to.global.u64 	%rd3, %rd2;
	mul.lo.s32 	%r10, %r9, %r8;
	shl.b32 	%r11, %r10, 4;
	add.s32 	%r12, %r11, %r4;
	mul.wide.s32 	%rd4, %r12, 4;
	add.s64 	%rd5, %rd3, %rd4;
	ld.global.f32 	%f1, [%rd5];
	shl.b32 	%r13, %r7, 4;
	add.s32 	%r14, %r13, %r3;
	shl.b32 	%r15, %r14, 2;
	mov.u32 	%r16, _ZZ16smem_copy_kernelPfPKfE4tile;
	add.s32 	%r17, %r16, %r15;
	st.shared.f32 	[%r17], %f1;
	shl.b32 	%r18, %r9, 7;
	add.s32 	%r19, %r12, %r18;
	mul.wide.s32 	%rd6, %r19, 4;
	add.s64 	%rd7, %rd3, %rd6;
	ld.global.f32 	%f2, [%rd7];
	st.shared.f32 	[%r17+512], %f2;
	bar.sync 	0;
	cvta.to.global.u64 	%rd8, %rd1;
	ld.shared.f32 	%f3, [%r17];
	add.s64 	%rd9, %rd8, %rd4;
	st.global.f32 	[%rd9], %f3;
	ld.shared.f32 	%f4, [%r17+512];
	add.s64 	%rd10, %rd8, %rd6;
	st.global.f32 	[%rd10], %f4;
	ret;

}


// ===== COMPILED SASS (sm_100) =====

	.target	sm_100

	.elftype	@"ET_EXEC"


//--------------------- .note.nv.tkinfo           --------------------------
	.section	.note.nv.tkinfo,"",@"SHT_NOTE"
	.sectionflags	@"SHF_NOTE_NV_TKINFO"
	.tkinfo
        /*0018*/ 	.word	0x00000002
        /*0030*/ 	.string	""
        /*0030*/ 	.string	"ptxas"
        /*0030*/ 	.string	"Cuda compilation tools, release 13.0, V13.0.88"
        /*0030*/ 	.string	"Build cuda_13.0.r13.0/compiler.36424714_0"
        /*0030*/ 	.string	"-arch sm_100 -m 64 "



//--------------------- .note.nv.cuinfo           --------------------------
	.section	.note.nv.cuinfo,"",@"SHT_NOTE"
	.sectionflags	@"SHF_NOTE_NV_CUINFO"
        /*0018*/ 	.short	0x0002
        /*001a*/ 	.short	0x0064
        /*001c*/ 	.short	0x0082
	.zero		2


//--------------------- .nv.info                  --------------------------
	.section	.nv.info,"",@"SHT_CUDA_INFO"
	.align	4


	//----- nvinfo : EIATTR_REGCOUNT
	.align		4
        /*0000*/ 	.byte	0x04, 0x2f
        /*0002*/ 	.short	(.L_1 - .L_0)
	.align		4
.L_0:
        /*0004*/ 	.word	index@(_Z20baseline_copy_kernelPfPKf)
        /*0008*/ 	.word	0x0000000e


	//----- nvinfo : EIATTR_FRAME_SIZE
	.align		4
.L_1:
        /*000c*/ 	.byte	0x04, 0x11
        /*000e*/ 	.short	(.L_3 - .L_2)
	.align		4
.L_2:
        /*0010*/ 	.word	index@(_Z20baseline_copy_kernelPfPKf)
        /*0014*/ 	.word	0x00000000


	//----- nvinfo : EIATTR_REGCOUNT
	.align		4
.L_3:
        /*0018*/ 	.byte	0x04, 0x2f
        /*001a*/ 	.short	(.L_5 - .L_4)
	.align		4
.L_4:
        /*001c*/ 	.word	index@(_Z25baseline_transpose_kernelPfPKf)
        /*0020*/ 	.word	0x0000000e


	//----- nvinfo : EIATTR_FRAME_SIZE
	.align		4
.L_5:
        /*0024*/ 	.byte	0x04, 0x11
        /*0026*/ 	.short	(.L_7 - .L_6)
	.align		4
.L_6:
        /*0028*/ 	.word	index@(_Z25baseline_transpose_kernelPfPKf)
        /*002c*/ 	.word	0x00000000


	//----- nvinfo : EIATTR_REGCOUNT
	.align		4
.L_7:
        /*0030*/ 	.byte	0x04, 0x2f
        /*0032*/ 	.short	(.L_9 - .L_8)
	.align		4
.L_8:
        /*0034*/ 	.word	index@(_Z21smem_transpose_kernelPfPKf)
        /*0038*/ 	.word	0x00000014


	//----- nvinfo : EIATTR_FRAME_SIZE
	.align		4
.L_9:
        /*003c*/ 	.byte	0x04, 0x11
        /*003e*/ 	.short	(.L_11 - .L_10)
	.align		4
.L_10:
        /*0040*/ 	.word	index@(_Z21smem_transpose_kernelPfPKf)
        /*0044*/ 	.word	0x00000000


	//----- nvinfo : EIATTR_REGCOUNT
	.align		4
.L_11:
        /*0048*/ 	.byte	0x04, 0x2f
        /*004a*/ 	.short	(.L_13 - .L_12)
	.align		4
.L_12:
        /*004c*/ 	.word	index@(_Z16smem_copy_kernelPfPKf)
        /*0050*/ 	.word	0x00000012


	//----- nvinfo : EIATTR_FRAME_SIZE
	.align		4
.L_13:
        /*0054*/ 	.byte	0x04, 0x11
        /*0056*/ 	.short	(.L_15 - .L_14)
	.align		4
.L_14:
        /*0058*/ 	.word	index@(_Z16smem_copy_kernelPfPKf)
        /*005c*/ 	.word	0x00000000


	//----- nvinfo : EIATTR_MIN_STACK_SIZE
	.align		4
.L_15:
        /*0060*/ 	.byte	0x04, 0x12
        /*0062*/ 	.short	(.L_17 - .L_16)
	.align		4
.L_16:
        /*0064*/ 	.word	index@(_Z16smem_copy_kernelPfPKf)
        /*0068*/ 	.word	0x00000000


	//----- nvinfo : EIATTR_MIN_STACK_SIZE
	.align		4
.L_17:
        /*006c*/ 	.byte	0x04, 0x12
        /*006e*/ 	.short	(.L_19 - .L_18)
	.align		4
.L_18:
        /*0070*/ 	.word	index@(_Z21smem_transpose_kernelPfPKf)
        /*0074*/ 	.word	0x00000000


	//----- nvinfo : EIATTR_MIN_STACK_SIZE
	.align		4
.L_19:
        /*0078*/ 	.byte	0x04, 0x12
        /*007a*/ 	.short	(.L_21 - .L_20)
	.align		4
.L_20:
        /*007c*/ 	.word	index@(_Z25baseline_transpose_kernelPfPKf)
        /*0080*/ 	.word	0x00000000


	//----- nvinfo : EIATTR_MIN_STACK_SIZE
	.align		4
.L_21:
        /*0084*/ 	.byte	0x04, 0x12
        /*0086*/ 	.short	(.L_23 - .L_22)
	.align		4
.L_22:
        /*0088*/ 	.word	index@(_Z20baseline_copy_kernelPfPKf)
        /*008c*/ 	.word	0x00000000
.L_23:


//--------------------- .nv.compat                --------------------------
	.section	.nv.compat,"",@"SHT_CUDA_COMPAT_INFO"
	.align	4
        /*0000*/ 	.byte	0x02, 0x09, 0x00, 0x00, 0x02, 0x02, 0x01, 0x00, 0x02, 0x05, 0x05, 0x00, 0x03, 0x07, 0x01, 0x01
        /*0010*/ 	.byte	0x02, 0x03, 0x00, 0x00, 0x02, 0x06, 0x01, 0x00, 0x04, 0x0b, 0x08, 0x00, 0x09, 0x00, 0x00, 0x00
        /*0020*/ 	.byte	0x00, 0x00, 0x00, 0x00


//--------------------- .nv.info._Z16smem_copy_kernelPfPKf --------------------------
	.section	.nv.info._Z16smem_copy_kernelPfPKf,"",@"SHT_CUDA_INFO"
	.sectionflags	@""
	.align	4


	//----- nvinfo : EIATTR_CUDA_API_VERSION
	.align		4
        /*0000*/ 	.byte	0x04, 0x37
        /*0002*/ 	.short	(.L_25 - .L_24)
.L_24:
        /*0004*/ 	.word	0x00000082


	//----- nvinfo : EIATTR_KPARAM_INFO
	.align		4
.L_25:
        /*0008*/ 	.byte	0x04, 0x17
        /*000a*/ 	.short	(.L_27 - .L_26)
.L_26:
        /*000c*/ 	.word	0x00000000
        /*0010*/ 	.short	0x0001
        /*0012*/ 	.short	0x0008
        /*0014*/ 	.byte	0x00, 0xf5, 0x21, 0x00


	//----- nvinfo : EIATTR_KPARAM_INFO
	.align		4
.L_27:
        /*0018*/ 	.byte	0x04, 0x17
        /*001a*/ 	.short	(.L_29 - .L_28)
.L_28:
        /*001c*/ 	.word	0x00000000
        /*0020*/ 	.short	0x0000
        /*0022*/ 	.short	0x0000
        /*0024*/ 	.byte	0x00, 0xf5, 0x21, 0x00


	//----- nvinfo : EIATTR_SPARSE_MMA_MASK
	.align		4
.L_29:
        /*0028*/ 	.byte	0x03, 0x50
        /*002a*/ 	.short	0x0000


	//----- nvinfo : EIATTR_MAXREG_COUNT
	.align		4
        /*002c*/ 	.byte	0x03, 0x1b
        /*002e*/ 	.short	0x00ff


	//----- nvinfo : EIATTR_NUM_BARRIERS
	.align		4
        /*0030*/ 	.byte	0x02, 0x4c
        /*0032*/ 	.byte	0x01
	.zero		1


	//----- nvinfo : EIATTR_MERCURY_ISA_VERSION
	.align		4
        /*0034*/ 	.byte	0x03, 0x5f
        /*0036*/ 	.short	0x0101


	//----- nvinfo : EIATTR_VRC_CTA_INIT_COUNT
	.align		4
        /*0038*/ 	.byte	0x02, 0x4a
	.zero		1
	.zero		1


	//----- nvinfo : EIATTR_EXIT_INSTR_OFFSETS
	.align		4
        /*003c*/ 	.byte	0x04, 0x1c
        /*003e*/ 	.short	(.L_31 - .L_30)


	//   ....[0]....
.L_30:
        /*0040*/ 	.word	0x00000200


	//----- nvinfo : EIATTR_CBANK_PARAM_SIZE
	.align		4
.L_31:
        /*0044*/ 	.byte	0x03, 0x19
        /*0046*/ 	.short	0x0010


	//----- nvinfo : EIATTR_PARAM_CBANK
	.align		4
        /*0048*/ 	.byte	0x04, 0x0a
        /*004a*/ 	.short	(.L_33 - .L_32)
	.align		4
.L_32:
        /*004c*/ 	.word	index@(.nv.constant0._Z16smem_copy_kernelPfPKf)
        /*0050*/ 	.short	0x0380
        /*0052*/ 	.short	0x0010


	//----- nvinfo : EIATTR_SW_WAR
	.align		4
.L_33:
        /*0054*/ 	.byte	0x04, 0x36
        /*0056*/ 	.short	(.L_35 - .L_34)
.L_34:
        /*0058*/ 	.word	0x00000008
.L_35:


//--------------------- .nv.info._Z21smem_transpose_kernelPfPKf --------------------------
	.section	.nv.info._Z21smem_transpose_kernelPfPKf,"",@"SHT_CUDA_INFO"
	.sectionflags	@""
	.align	4


	//----- nvinfo : EIATTR_CUDA_API_VERSION
	.align		4
        /*0000*/ 	.byte	0x04, 0x37
        /*0002*/ 	.short	(.L_37 - .L_36)
.L_36:
        /*0004*/ 	.word	0x00000082


	//----- nvinfo : EIATTR_KPARAM_INFO
	.align		4
.L_37:
        /*0008*/ 	.byte	0x04, 0x17
        /*000a*/ 	.short	(.L_39 - .L_38)
.L_38:
        /*000c*/ 	.word	0x00000000
        /*0010*/ 	.short	0x0001
        /*0012*/ 	.short	0x0008
        /*0014*/ 	.byte	0x00, 0xf5, 0x21, 0x00


	//----- nvinfo : EIATTR_KPARAM_INFO
	.align		4
.L_39:
        /*0018*/ 	.byte	0x04, 0x17
        /*001a*/ 	.short	(.L_41 - .L_40)
.L_40:
        /*001c*/ 	.word	0x00000000
        /*0020*/ 	.short	0x0000
        /*0022*/ 	.short	0x0000
        /*0024*/ 	.byte	0x00, 0xf5, 0x21, 0x00


	//----- nvinfo : EIATTR_SPARSE_MMA_MASK
	.align		4
.L_41:
        /*0028*/ 	.byte	0x03, 0x50
        /*002a*/ 	.short	0x0000


	//----- nvinfo : EIATTR_MAXREG_COUNT
	.align		4
        /*002c*/ 	.byte	0x03, 0x1b
        /*002e*/ 	.short	0x00ff


	//----- nvinfo : EIATTR_NUM_BARRIERS
	.align		4
        /*0030*/ 	.byte	0x02, 0x4c
        /*0032*/ 	.byte	0x01
	.zero		1


	//----- nvinfo : EIATTR_MERCURY_ISA_VERSION
	.align		4
        /*0034*/ 	.byte	0x03, 0x5f
        /*0036*/ 	.short	0x0101


	//----- nvinfo : EIATTR_VRC_CTA_INIT_COUNT
	.align		4
        /*0038*/ 	.byte	0x02, 0x4a
	.zero		1
	.zero		1


	//----- nvinfo : EIATTR_EXIT_INSTR_OFFSETS
	.align		4
        /*003c*/ 	.byte	0x04, 0x1c
        /*003e*/ 	.short	(.L_43 - .L_42)


	//   ....[0]....
.L_42:
        /*0040*/ 	.word	0x00000260


	//----- nvinfo : EIATTR_CBANK_PARAM_SIZE
	.align		4
.L_43:
        /*0044*/ 	.byte	0x03, 0x19
        /*0046*/ 	.short	0x0010


	//----- nvinfo : EIATTR_PARAM_CBANK
	.align		4
        /*0048*/ 	.byte	0x04, 0x0a
        /*004a*/ 	.short	(.L_45 - .L_44)
	.align		4
.L_44:
        /*004c*/ 	.word	index@(.nv.constant0._Z21smem_transpose_kernelPfPKf)
        /*0050*/ 	.short	0x0380
        /*0052*/ 	.short	0x0010


	//----- nvinfo : EIATTR_SW_WAR
	.align		4
.L_45:
        /*0054*/ 	.byte	0x04, 0x36
        /*0056*/ 	.short	(.L_47 - .L_46)
.L_46:
        /*0058*/ 	.word	0x00000008
.L_47:


//--------------------- .nv.info._Z25baseline_transpose_kernelPfPKf --------------------------
	.section	.nv.info._Z25baseline_transpose_kernelPfPKf,"",@"SHT_CUDA_INFO"
	.sectionflags	@""
	.align	4


	//----- nvinfo : EIATTR_CUDA_API_VERSION
	.align		4
        /*0000*/ 	.byte	0x04, 0x37
        /*0002*/ 	.short	(.L_49 - .L_48)
.L_48:
        /*0004*/ 	.word	0x00000082


	//----- nvinfo : EIATTR_KPARAM_INFO
	.align		4
.L_49:
        /*0008*/ 	.byte	0x04, 0x17
        /*000a*/ 	.short	(.L_51 - .L_50)
.L_50:
        /*000c*/ 	.word	0x00000000
        /*0010*/ 	.short	0x0001
        /*0012*/ 	.short	0x0008
        /*0014*/ 	.byte	0x00, 0xf5, 0x21, 0x00


	//----- nvinfo : EIATTR_KPARAM_INFO
	.align		4
.L_51:
        /*0018*/ 	.byte	0x04, 0x17
        /*001a*/ 	.short	(.L_53 - .L_52)
.L_52:
        /*001c*/ 	.word	0x00000000
        /*0020*/ 	.short	0x0000
        /*0022*/ 	.short	0x0000
        /*0024*/ 	.byte	0x00, 0xf5, 0x21, 0x00


	//----- nvinfo : EIATTR_SPARSE_MMA_MASK
	.align		4
.L_53:
        /*0028*/ 	.byte	0x03, 0x50
        /*002a*/ 	.short	0x0000


	//----- nvinfo : EIATTR_MAXREG_COUNT
	.align		4
        /*002c*/ 	.byte	0x03, 0x1b
        /*002e*/ 	.short	0x00ff


	//----- nvinfo : EIATTR_MERCURY_ISA_VERSION
	.align		4
        /*0030*/ 	.byte	0x03, 0x5f
        /*0032*/ 	.short	0x0101


	//----- nvinfo : EIATTR_VRC_CTA_INIT_COUNT
	.align		4
        /*0034*/ 	.byte	0x02, 0x4a
	.zero		1
	.zero		1


	//----- nvinfo : EIATTR_EXIT_INSTR_OFFSETS
	.align		4
        /*0038*/ 	.byte	0x04, 0x1c
        /*003a*/ 	.short	(.L_55 - .L_54)


	//   ....[0]....
.L_54:
        /*003c*/ 	.word	0x00000160


	//----- nvinfo : EIATTR_CBANK_PARAM_SIZE
	.align		4
.L_55:
        /*0040*/ 	.byte	0x03, 0x19
        /*0042*/ 	.short	0x0010


	//----- nvinfo : EIATTR_PARAM_CBANK
	.align		4
        /*0044*/ 	.byte	0x04, 0x0a
        /*0046*/ 	.short	(.L_57 - .L_56)
	.align		4
.L_56:
        /*0048*/ 	.word	index@(.nv.constant0._Z25baseline_transpose_kernelPfPKf)
        /*004c*/ 	.short	0x0380
        /*004e*/ 	.short	0x0010


	//----- nvinfo : EIATTR_SW_WAR
	.align		4
.L_57:
        /*0050*/ 	.byte	0x04, 0x36
        /*0052*/ 	.short	(.L_59 - .L_58)
.L_58:
        /*0054*/ 	.word	0x00000008
.L_59:


//--------------------- .nv.info._Z20baseline_copy_kernelPfPKf --------------------------
	.section	.nv.info._Z20baseline_copy_kernelPfPKf,"",@"SHT_CUDA_INFO"
	.sectionflags	@""
	.align	4


	//----- nvinfo : EIATTR_CUDA_API_VERSION
	.align		4
        /*0000*/ 	.byte	0x04, 0x37
        /*0002*/ 	.short	(.L_61 - .L_60)
.L_60:
        /*0004*/ 	.word	0x00000082


	//----- nvinfo : EIATTR_KPARAM_INFO
	.align		4
.L_61:
        /*0008*/ 	.byte	0x04, 0x17
        /*000a*/ 	.short	(.L_63 - .L_62)
.L_62:
        /*000c*/ 	.word	0x00000000
        /*0010*/ 	.short	0x0001
        /*0012*/ 	.short	0x0008
        /*0014*/ 	.byte	0x00, 0xf5, 0x21, 0x00


	//----- nvinfo : EIATTR_KPARAM_INFO
	.align		4
.L_63:
        /*0018*/ 	.byte	0x04, 0x17
        /*001a*/ 	.short	(.L_65 - .L_64)
.L_64:
        /*001c*/ 	.word	0x00000000
        /*0020*/ 	.short	0x0000
        /*0022*/ 	.short	0x0000
        /*0024*/ 	.byte	0x00, 0xf5, 0x21, 0x00


	//----- nvinfo : EIATTR_SPARSE_MMA_MASK
	.align		4
.L_65:
        /*0028*/ 	.byte	0x03, 0x50
        /*002a*/ 	.short	0x0000


	//----- nvinfo : EIATTR_MAXREG_COUNT
	.align		4
        /*002c*/ 	.byte	0x03, 0x1b
        /*002e*/ 	.short	0x00ff


	//----- nvinfo : EIATTR_MERCURY_ISA_VERSION
	.align		4
        /*0030*/ 	.byte	0x03, 0x5f
        /*0032*/ 	.short	0x0101


	//----- nvinfo : EIATTR_VRC_CTA_INIT_COUNT
	.align		4
        /*0034*/ 	.byte	0x02, 0x4a
	.zero		1
	.zero		1


	//----- nvinfo : EIATTR_EXIT_INSTR_OFFSETS
	.align		4
        /*0038*/ 	.byte	0x04, 0x1c
        /*003a*/ 	.short	(.L_67 - .L_66)


	//   ....[0]....
.L_66:
        /*003c*/ 	.word	0x00000160


	//----- nvinfo : EIATTR_CBANK_PARAM_SIZE
	.align		4
.L_67:
        /*0040*/ 	.byte	0x03, 0x19
        /*0042*/ 	.short	0x0010


	//----- nvinfo : EIATTR_PARAM_CBANK
	.align		4
        /*0044*/ 	.byte	0x04, 0x0a
        /*0046*/ 	.short	(.L_69 - .L_68)
	.align		4
.L_68:
        /*0048*/ 	.word	index@(.nv.constant0._Z20baseline_copy_kernelPfPKf)
        /*004c*/ 	.short	0x0380
        /*004e*/ 	.short	0x0010


	//----- nvinfo : EIATTR_SW_WAR
	.align		4
.L_69:
        /*0050*/ 	.byte	0x04, 0x36
        /*0052*/ 	.short	(.L_71 - .L_70)
.L_70:
        /*0054*/ 	.word	0x00000008
.L_71:


//--------------------- .nv.callgraph             --------------------------
	.section	.nv.callgraph,"",@"SHT_CUDA_CALLGRAPH"
	.align	4
	.sectionentsize	8
	.align		4
        /*0000*/ 	.word	0x00000000
	.align		4
        /*0004*/ 	.word	0xffffffff
	.align		4
        /*0008*/ 	.word	0x00000000
	.align		4
        /*000c*/ 	.word	0xfffffffe
	.align		4
        /*0010*/ 	.word	0x00000000
	.align		4
        /*0014*/ 	.word	0xfffffffd
	.align		4
        /*0018*/ 	.word	0x00000000
	.align		4
        /*001c*/ 	.word	0xfffffffc


//--------------------- .text._Z16smem_copy_kernelPfPKf --------------------------
	.section	.text._Z16smem_copy_kernelPfPKf,"ax",@progbits
	.align	128
        .global         _Z16smem_copy_kernelPfPKf
        .type           _Z16smem_copy_kernelPfPKf,@function
        .size           _Z16smem_copy_kernelPfPKf,(.L_x_4 - _Z16smem_copy_kernelPfPKf)
        .other          _Z16smem_copy_kernelPfPKf,@"STO_CUDA_ENTRY STV_DEFAULT"
_Z16smem_copy_kernelPfPKf:
.text._Z16smem_copy_kernelPfPKf:
[----:B------:R-:W-:Y:S01]  /*0000*/  LDC R1, c[0x0][0x37c] ;  /* 0x0000df00ff017b82 */ /* 0x000fe20000000800 */
[----:B------:R-:W0:Y:S07]  /*0010*/  S2R R0, SR_CTAID.Y ;  /* 0x0000000000007919 */ /* 0x000e2e0000002600 */
[----:B------:R-:W1:Y:S01]  /*0020*/  LDC R11, c[0x0][0x370] ;  /* 0x0000dc00ff0b7b82 */ /* 0x000e620000000800 */
[----:B------:R-:W2:Y:S01]  /*0030*/  LDCU.64 UR6, c[0x0][0x358] ;  /* 0x00006b00ff0677ac */ /* 0x000ea20008000a00 */
[----:B------:R-:W0:Y:S01]  /*0040*/  S2R R6, SR_TID.Y ;  /* 0x0000000000067919 */ /* 0x000e220000002200 */
[----:B------:R-:W3:Y:S05]  /*0050*/  S2R R2, SR_CTAID.X ;  /* 0x0000000000027919 */ /* 0x000eea0000002500 */
[----:B------:R-:W4:Y:S01]  /*0060*/  LDC.64 R4, c[0x0][0x388] ;  /* 0x0000e200ff047b82 */ /* 0x000f220000000a00 */
[----:B------:R-:W3:Y:S01]  /*0070*/  S2R R9, SR_TID.X ;  /* 0x0000000000097919 */ /* 0x000ee20000002100 */
[----:B0-----:R-:W-:-:S05]  /*0080*/  LEA R0, R0, R6, 0x4 ;  /* 0x0000000600007211 */ /* 0x001fca00078e20ff */
[----:B-1----:R-:W-:Y:S01]  /*0090*/  IMAD R3, R0, R11, RZ ;  /* 0x0000000b00037224 */ /* 0x002fe200078e02ff */
[----:B---3--:R-:W-:-:S04]  /*00a0*/  LEA R0, R2, R9, 0x4 ;  /* 0x0000000902007211 */ /* 0x008fc800078e20ff */
[----:B------:R-:W-:-:S04]  /*00b0*/  LEA R7, R3, R0, 0x4 ;  /* 0x0000000003077211 */ /* 0x000fc800078e20ff */
[----:B------:R-:W-:Y:S01]  /*00c0*/  LEA R11, R11, R7, 0x7 ;  /* 0x000000070b0b7211 */ /* 0x000fe200078e38ff */
[----:B----4-:R-:W-:-:S04]  /*00d0*/  IMAD.WIDE R2, R7, 0x4, R4 ;  /* 0x0000000407027825 */ /* 0x010fc800078e0204 */
[----:B------:R-:W-:Y:S01]  /*00e0*/  IMAD.WIDE R4, R11, 0x4, R4 ;  /* 0x000000040b047825 */ /* 0x000fe200078e0204 */
[----:B--2---:R-:W2:Y:S04]  /*00f0*/  LDG.E R0, desc[UR6][R2.64] ;  /* 0x0000000602007981 */ /* 0x004ea8000c1e1900 */
[----:B------:R0:W3:Y:S01]  /*0100*/  LDG.E R8, desc[UR6][R4.64] ;  /* 0x0000000604087981 */ /* 0x0000e2000c1e1900 */
[----:B------:R-:W1:Y:S01]  /*0110*/  S2UR UR5, SR_CgaCtaId ;  /* 0x00000000000579c3 */ /* 0x000e620000008800 */
[----:B------:R-:W-:Y:S01]  /*0120*/  UMOV UR4, 0x400 ;  /* 0x0000040000047882 */ /* 0x000fe20000000000 */
[----:B------:R-:W-:-:S06]  /*0130*/  LEA R6, R6, R9, 0x4 ;  /* 0x0000000906067211 */ /* 0x000fcc00078e20ff */
[----:B0-----:R-:W0:Y:S01]  /*0140*/  LDC.64 R4, c[0x0][0x380] ;  /* 0x0000e000ff047b82 */ /* 0x001e220000000a00 */
[----:B-1----:R-:W-:-:S06]  /*0150*/  ULEA UR4, UR5, UR4, 0x18 ;  /* 0x0000000405047291 */ /* 0x002fcc000f8ec0ff */
[----:B------:R-:W-:Y:S01]  /*0160*/  LEA R9, R6, UR4, 0x2 ;  /* 0x0000000406097c11 */ /* 0x000fe2000f8e10ff */
[----:B0-----:R-:W-:-:S04]  /*0170*/  IMAD.WIDE R2, R7, 0x4, R4 ;  /* 0x0000000407027825 */ /* 0x001fc800078e0204 */
[----:B------:R-:W-:Y:S01]  /*0180*/  IMAD.WIDE R4, R11, 0x4, R4 ;  /* 0x000000040b047825 */ /* 0x000fe200078e0204 */
[----:B--2---:R-:W-:Y:S04]  /*0190*/  STS [R9], R0 ;  /* 0x0000000009007388 */ /* 0x004fe80000000800 */
[----:B---3--:R-:W-:Y:S01]  /*01a0*/  STS [R9+0x200], R8 ;  /* 0x0002000809007388 */ /* 0x008fe20000000800 */
[----:B------:R-:W-:Y:S06]  /*01b0*/  BAR.SYNC.DEFER_BLOCKING 0x0 ;  /* 0x0000000000007b1d */ /* 0x000fec0000010000 */
[----:B------:R-:W0:Y:S04]  /*01c0*/  LDS R13, [R9] ;  /* 0x00000000090d7984 */ /* 0x000e280000000800 */
[----:B------:R-:W1:Y:S04]  /*01d0*/  LDS R15, [R9+0x200] ;  /* 0x00020000090f7984 */ /* 0x000e680000000800 */
[----:B0-----:R-:W-:Y:S04]  /*01e0*/  STG.E desc[UR6][R2.64], R13 ;  /* 0x0000000d02007986 */ /* 0x001fe8000c101906 */
[----:B-1----:R-:W-:Y:S01]  /*01f0*/  STG.E desc[UR6][R4.64], R15 ;  /* 0x0000000f04007986 */ /* 0x002fe2000c101906 */
[----:B------:R-:W-:Y:S05]  /*0200*/  EXIT ;  /* 0x000000000000794d */ /* 0x000fea0003800000 */
.L_x_0:
[----:B------:R-:W-:-:S00]  /*0210*/  BRA `(.L_x_0) ;  /* 0xfffffffc00fc7947 */ /* 0x000fc0000383ffff */
[----:B------:R-:W-:-:S00]  /*0220*/  NOP ;  /* 0x0000000000007918 */ /* 0x000fc00000000000 */
        /* <DEDUP_REMOVED lines=13> */
.L_x_4:


//--------------------- .text._Z21smem_transpose_kernelPfPKf --------------------------
	.section	.text._Z21smem_transpose_kernelPfPKf,"ax",@progbits
	.align	128
        .global         _Z21smem_transpose_kernelPfPKf
        .type           _Z21smem_transpose_kernelPfPKf,@function
        .size           _Z21smem_transpose_kernelPfPKf,(.L_x_5 - _Z21smem_transpose_kernelPfPKf)
        .other          _Z21smem_transpose_kernelPfPKf,@"STO_CUDA_ENTRY STV_DEFAULT"
_Z21smem_transpose_kernelPfPKf:
.text._Z21smem_transpose_kernelPfPKf:
[----:B------:R-:W-:Y:S01]  /*0000*/  LDC R1, c[0x0][0x37c] ;  /* 0x0000df00ff017b82 */ /* 0x000fe20000000800 */
[----:B------:R-:W0:Y:S07]  /*0010*/  S2R R10, SR_CTAID.X ;  /* 0x00000000000a7919 */ /* 0x000e2e0000002500 */
[----:B------:R-:W1:Y:S01]  /*0020*/  LDC R14, c[0x0][0x370] ;  /* 0x0000dc00ff0e7b82 */ /* 0x000e620000000800 */
[----:B------:R-:W2:Y:S01]  /*0030*/  LDCU.64 UR6, c[0x0][0x358] ;  /* 0x00006b00ff0677ac */ /* 0x000ea20008000a00 */
[----:B------:R-:W0:Y:S01]  /*0040*/  S2R R15, SR_TID.X ;  /* 0x00000000000f7919 */ /* 0x000e220000002100 */
[----:B------:R-:W3:Y:S05]  /*0050*/  S2R R12, SR_CTAID.Y ;  /* 0x00000000000c7919 */ /* 0x000eea0000002600 */
[----:B------:R-:W4:Y:S01]  /*0060*/  LDC.64 R4, c[0x0][0x388] ;  /* 0x0000e200ff047b82 */ /* 0x000f220000000a00 */
[----:B------:R-:W3:Y:S01]  /*0070*/  S2R R17, SR_TID.Y ;  /* 0x0000000000117919 */ /* 0x000ee20000002200 */
[----:B-1----:R-:W-:-:S02]  /*0080*/  SHF.L.U32 R6, R14, 0x4, RZ ;  /* 0x000000040e067819 */ /* 0x002fc400000006ff */
[----:B0-----:R-:W-:Y:S02]  /*0090*/  LEA R0, R10, R15, 0x4 ;  /* 0x0000000f0a007211 */ /* 0x001fe400078e20ff */
[----:B---3--:R-:W-:-:S05]  /*00a0*/  LEA R3, R12, R17, 0x4 ;  /* 0x000000110c037211 */ /* 0x008fca00078e20ff */
[----:B------:R-:W-:-:S05]  /*00b0*/  IMAD R3, R3, R6, R0 ;  /* 0x0000000603037224 */ /* 0x000fca00078e0200 */
[----:B------:R-:W-:Y:S01]  /*00c0*/  LEA R7, R14, R3, 0x7 ;  /* 0x000000030e077211 */ /* 0x000fe200078e38ff */
[----:B----4-:R-:W-:-:S04]  /*00d0*/  IMAD.WIDE R2, R3, 0x4, R4 ;  /* 0x0000000403027825 */ /* 0x010fc800078e0204 */
[----:B------:R-:W-:Y:S02]  /*00e0*/  IMAD.WIDE R4, R7, 0x4, R4 ;  /* 0x0000000407047825 */ /* 0x000fe400078e0204 */
[----:B--2---:R0:W2:Y:S04]  /*00f0*/  LDG.E R7, desc[UR6][R2.64] ;  /* 0x0000000602077981 */ /* 0x0040a8000c1e1900 */
[----:B------:R1:W3:Y:S01]  /*0100*/  LDG.E R9, desc[UR6][R4.64] ;  /* 0x0000000604097981 */ /* 0x0002e2000c1e1900 */
[----:B------:R-:W4:Y:S01]  /*0110*/  S2UR UR5, SR_CgaCtaId ;  /* 0x00000000000579c3 */ /* 0x000f220000008800 */
[----:B------:R-:W-:Y:S01]  /*0120*/  UMOV UR4, 0x400 ;  /* 0x0000040000047882 */ /* 0x000fe20000000000 */
[----:B0-----:R-:W-:Y:S02]  /*0130*/  LEA R3, R12, R15, 0x4 ;  /* 0x0000000f0c037211 */ /* 0x001fe400078e20ff */
[----:B------:R-:W-:-:S04]  /*0140*/  LEA R2, R10, R17, 0x4 ;  /* 0x000000110a027211 */ /* 0x000fc800078e20ff */
[----:B-1----:R-:W0:Y:S01]  /*0150*/  LDC.64 R4, c[0x0][0x380] ;  /* 0x0000e000ff047b82 */ /* 0x002e220000000a00 */
[----:B------:R-:W-:Y:S01]  /*0160*/  IMAD R3, R6, R2, R3 ;  /* 0x0000000206037224 */ /* 0x000fe200078e0203 */
[----:B----4-:R-:W-:-:S06]  /*0170*/  ULEA UR4, UR5, UR4, 0x18 ;  /* 0x0000000405047291 */ /* 0x010fcc000f8ec0ff */
[----:B------:R-:W-:-:S04]  /*0180*/  LEA R0, R15, UR4, 0x2 ;  /* 0x000000040f007c11 */ /* 0x000fc8000f8e10ff */
[----:B------:R-:W-:Y:S01]  /*0190*/  LEA R8, R15, R0, 0x6 ;  /* 0x000000000f087211 */ /* 0x000fe200078e30ff */
[----:B------:R-:W-:Y:S01]  /*01a0*/  IMAD R0, R17, 0x44, R0 ;  /* 0x0000004411007824 */ /* 0x000fe200078e0200 */
[----:B------:R-:W-:Y:S01]  /*01b0*/  LEA R15, R14, R3, 0x7 ;  /* 0x000000030e0f7211 */ /* 0x000fe200078e38ff */
[----:B0-----:R-:W-:Y:S01]  /*01c0*/  IMAD.WIDE R2, R3, 0x4, R4 ;  /* 0x0000000403027825 */ /* 0x001fe200078e0204 */
[----:B------:R-:W-:-:S03]  /*01d0*/  LEA R8, R17, R8, 0x2 ;  /* 0x0000000811087211 */ /* 0x000fc600078e10ff */
        /* <DEDUP_REMOVED lines=9> */
.L_x_1:
        /* <DEDUP_REMOVED lines=9> */
.L_x_5:


//--------------------- .text._Z25baseline_transpose_kernelPfPKf --------------------------
	.section	.text._Z25baseline_transpose_kernelPfPKf,"ax",@progbits
	.align	128
        .global         _Z25baseline_transpose_kernelPfPKf
        .type           _Z25baseline_transpose_kernelPfPKf,@function
        .size           _Z25baseline_transpose_kernelPfPKf,(.L_x_6 - _Z25baseline_transpose_kernelPfPKf)
        .other          _Z25baseline_transpose_kernelPfPKf,@"STO_CUDA_ENTRY STV_DEFAULT"
_Z25baseline_transpose_kernelPfPKf:
.text._Z25baseline_transpose_kernelPfPKf:
[----:B------:R-:W-:Y:S01]  /*0000*/  LDC R1, c[0x0][0x37c] ;  /* 0x0000df00ff017b82 */ /* 0x000fe20000000800 */
[----:B------:R-:W0:Y:S07]  /*0010*/  S2R R0, SR_CTAID.X ;  /* 0x0000000000007919 */ /* 0x000e2e0000002500 */
[----:B------:R-:W1:Y:S01]  /*0020*/  LDC R10, c[0x0][0x370] ;  /* 0x0000dc00ff0a7b82 */ /* 0x000e620000000800 */
[----:B------:R-:W2:Y:S01]  /*0030*/  LDCU.64 UR4, c[0x0][0x358] ;  /* 0x00006b00ff0477ac */ /* 0x000ea20008000a00 */
[----:B------:R-:W0:Y:S01]  /*0040*/  S2R R5, SR_TID.X ;  /* 0x0000000000057919 */ /* 0x000e220000002100 */
[----:B------:R-:W3:Y:S05]  /*0050*/  S2R R9, SR_CTAID.Y ;  /* 0x0000000000097919 */ /* 0x000eea0000002600 */
[----:B------:R-:W4:Y:S01]  /*0060*/  LDC.64 R2, c[0x0][0x388] ;  /* 0x0000e200ff027b82 */ /* 0x000f220000000a00 */
[----:B------:R-:W3:Y:S07]  /*0070*/  S2R R4, SR_TID.Y ;  /* 0x0000000000047919 */ /* 0x000eee0000002200 */
[----:B------:R-:W5:Y:S01]  /*0080*/  LDC.64 R6, c[0x0][0x380] ;  /* 0x0000e000ff067b82 */ /* 0x000f620000000a00 */
[----:B-1----:R-:W-:-:S02]  /*0090*/  SHF.L.U32 R8, R10, 0x4, RZ ;  /* 0x000000040a087819 */ /* 0x002fc400000006ff */
[----:B0-----:R-:W-:Y:S02]  /*00a0*/  LEA R0, R0, R5, 0x4 ;  /* 0x0000000500007211 */ /* 0x001fe400078e20ff */
[----:B---3--:R-:W-:-:S05]  /*00b0*/  LEA R9, R9, R4, 0x4 ;  /* 0x0000000409097211 */ /* 0x008fca00078e20ff */
[----:B------:R-:W-:-:S04]  /*00c0*/  IMAD R11, R9, R8, R0 ;  /* 0x00000008090b7224 */ /* 0x000fc800078e0200 */
[----:B----4-:R-:W-:-:S06]  /*00d0*/  IMAD.WIDE R4, R11, 0x4, R2 ;  /* 0x000000040b047825 */ /* 0x010fcc00078e0202 */
[----:B--2---:R-:W2:Y:S01]  /*00e0*/  LDG.E R5, desc[UR4][R4.64] ;  /* 0x0000000404057981 */ /* 0x004ea2000c1e1900 */
[----:B------:R-:W-:Y:S01]  /*00f0*/  LEA R11, R10, R11, 0x7 ;  /* 0x0000000b0a0b7211 */ /* 0x000fe200078e38ff */
[----:B------:R-:W-:-:S04]  /*0100*/  IMAD R9, R0, R8, R9 ;  /* 0x0000000800097224 */ /* 0x000fc800078e0209 */
[----:B-----5:R-:W-:-:S04]  /*0110*/  IMAD.WIDE R6, R9, 0x4, R6 ;  /* 0x0000000409067825 */ /* 0x020fc800078e0206 */
[----:B------:R-:W-:Y:S01]  /*0120*/  IMAD.WIDE R2, R11, 0x4, R2 ;  /* 0x000000040b027825 */ /* 0x000fe200078e0202 */
[----:B--2---:R-:W-:Y:S05]  /*0130*/  STG.E desc[UR4][R6.64], R5 ;  /* 0x0000000506007986 */ /* 0x004fea000c101904 */
[----:B------:R-:W2:Y:S04]  /*0140*/  LDG.E R3, desc[UR4][R2.64] ;  /* 0x0000000402037981 */ /* 0x000ea8000c1e1900 */
[----:B--2---:R-:W-:Y:S01]  /*0150*/  STG.E desc[UR4][R6.64+0x20], R3 ;  /* 0x0000200306007986 */ /* 0x004fe2000c101904 */
[----:B------:R-:W-:Y:S05]  /*0160*/  EXIT ;  /* 0x000000000000794d */ /* 0x000fea0003800000 */
.L_x_2:
        /* <DEDUP_REMOVED lines=9> */
.L_x_6:


//--------------------- .text._Z20baseline_copy_kernelPfPKf --------------------------
	.section	.text._Z20baseline_copy_kernelPfPKf,"ax",@progbits
	.align	128
        .global         _Z20baseline_copy_kernelPfPKf
        .type           _Z20baseline_copy_kernelPfPKf,@function
        .size           _Z20baseline_copy_kernelPfPKf,(.L_x_7 - _Z20baseline_copy_kernelPfPKf)
        .other          _Z20baseline_copy_kernelPfPKf,@"STO_CUDA_ENTRY STV_DEFAULT"
_Z20baseline_copy_kernelPfPKf:
.text._Z20baseline_copy_kernelPfPKf:
[----:B------:R-:W-:Y:S01]  /*0000*/  LDC R1, c[0x0][0x37c] ;  /* 0x0000df00ff017b82 */ /* 0x000fe20000000800 */
[----:B------:R-:W0:Y:S07]  /*0010*/  S2R R0, SR_CTAID.Y ;  /* 0x0000000000007919 */ /* 0x000e2e0000002600 */
[----:B------:R-:W1:Y:S01]  /*0020*/  LDC R11, c[0x0][0x370] ;  /* 0x0000dc00ff0b7b82 */ /* 0x000e620000000800 */
[----:B------:R-:W2:Y:S01]  /*0030*/  LDCU.64 UR4, c[0x0][0x358] ;  /* 0x00006b00ff0477ac */ /* 0x000ea20008000a00 */
[----:B------:R-:W0:Y:S01]  /*0040*/  S2R R5, SR_TID.Y ;  /* 0x0000000000057919 */ /* 0x000e220000002200 */
[----:B------:R-:W3:Y:S05]  /*0050*/  S2R R4, SR_CTAID.X ;  /* 0x0000000000047919 */ /* 0x000eea0000002500 */
[----:B------:R-:W4:Y:S01]  /*0060*/  LDC.64 R2, c[0x0][0x388] ;  /* 0x0000e200ff027b82 */ /* 0x000f220000000a00 */
[----:B------:R-:W3:Y:S07]  /*0070*/  S2R R7, SR_TID.X ;  /* 0x0000000000077919 */ /* 0x000eee0000002100 */
[----:B------:R-:W5:Y:S01]  /*0080*/  LDC.64 R8, c[0x0][0x380] ;  /* 0x0000e000ff087b82 */ /* 0x000f620000000a00 */
[----:B0-----:R-:W-:-:S05]  /*0090*/  LEA R0, R0, R5, 0x4 ;  /* 0x0000000500007211 */ /* 0x001fca00078e20ff */
[----:B-1----:R-:W-:Y:S01]  /*00a0*/  IMAD R5, R0, R11, RZ ;  /* 0x0000000b00057224 */ /* 0x002fe200078e02ff */
[----:B---3--:R-:W-:-:S04]  /*00b0*/  LEA R0, R4, R7, 0x4 ;  /* 0x0000000704007211 */ /* 0x008fc800078e20ff */
[----:B------:R-:W-:-:S05]  /*00c0*/  LEA R7, R5, R0, 0x4 ;  /* 0x0000000005077211 */ /* 0x000fca00078e20ff */
[----:B----4-:R-:W-:-:S06]  /*00d0*/  IMAD.WIDE R4, R7, 0x4, R2 ;  /* 0x0000000407047825 */ /* 0x010fcc00078e0202 */
[----:B--2---:R-:W2:Y:S01]  /*00e0*/  LDG.E R5, desc[UR4][R4.64] ;  /* 0x0000000404057981 */ /* 0x004ea2000c1e1900 */
[----:B------:R-:W-:Y:S01]  /*00f0*/  LEA R11, R11, R7, 0x7 ;  /* 0x000000070b0b7211 */ /* 0x000fe200078e38ff */
[----:B-----5:R-:W-:-:S04]  /*0100*/  IMAD.WIDE R6, R7, 0x4, R8 ;  /* 0x0000000407067825 */ /* 0x020fc800078e0208 */
[C---:B------:R-:W-:Y:S01]  /*0110*/  IMAD.WIDE R2, R11.reuse, 0x4, R2 ;  /* 0x000000040b027825 */ /* 0x040fe200078e0202 */
[----:B--2---:R-:W-:Y:S05]  /*0120*/  STG.E desc[UR4][R6.64], R5 ;  /* 0x0000000506007986 */ /* 0x004fea000c101904 */
[----:B------:R-:W2:Y:S01]  /*0130*/  LDG.E R3, desc[UR4][R2.64] ;  /* 0x0000000402037981 */ /* 0x000ea2000c1e1900 */
[----:B------:R-:W-:-:S05]  /*0140*/  IMAD.WIDE R8, R11, 0x4, R8 ;  /* 0x000000040b087825 */ /* 0x000fca00078e0208 */
[----:B--2---:R-:W-:Y:S01]  /*0150*/  STG.E desc[UR4][R8.64], R3 ;  /* 0x0000000308007986 */ /* 0x004fe2000c101904 */
[----:B------:R-:W-:Y:S05]  /*0160*/  EXIT ;  /* 0x000000000000794d */ /* 0x000fea0003800000 */
.L_x_3:
        /* <DEDUP_REMOVED lines=9> */
.L_x_7:


//--------------------- .nv.shared._Z16smem_copy_kernelPfPKf --------------------------
	.section	.nv.shared._Z16smem_copy_kernelPfPKf,"aw",@nobits
	.sectionflags	@""
	.align	4
.nv.shared._Z16smem_copy_kernelPfPKf:
	.zero		2048


//--------------------- .nv.shared.reserved.0     --------------------------
	.section	.nv.shared.reserved.0,"aw",@nobits
	.weak		__nv_reservedSMEM_offset_0_alias
	.size		__nv_reservedSMEM_offset_0_alias, 0, 64
	.other		__nv_reservedSMEM_offset_0_alias,@"STO_CUDA_RESERVED_SHARED STV_DEFAULT"
__nv_reservedSMEM_offset_0_alias:
	.zero		0
	.zero		64


//--------------------- .nv.shared._Z21smem_transpose_kernelPfPKf --------------------------
	.section	.nv.shared._Z21smem_transpose_kernelPfPKf,"aw",@nobits
	.sectionflags	@""
	.align	4
.nv.shared._Z21smem_transpose_kernelPfPKf:
	.zero		2112


//--------------------- .nv.constant0._Z16smem_copy_kernelPfPKf --------------------------
	.section	.nv.constant0._Z16smem_copy_kernelPfPKf,"a",@progbits
	.sectionflags	@""
	.align	4
.nv.constant0._Z16smem_copy_kernelPfPKf:
	.zero		912


//--------------------- .nv.constant0._Z21smem_transpose_kernelPfPKf --------------------------
	.section	.nv.constant0._Z21smem_transpose_kernelPfPKf,"a",@progbits
	.sectionflags	@""
	.align	4
.nv.constant0._Z21smem_transpose_kernelPfPKf:
	.zero		912


//--------------------- .nv.constant0._Z25baseline_transpose_kernelPfPKf --------------------------
	.section	.nv.constant0._Z25baseline_transpose_kernelPfPKf,"a",@progbits
	.sectionflags	@""
	.align	4
.nv.constant0._Z25baseline_transpose_kernelPfPKf:
	.zero		912


//--------------------- .nv.constant0._Z20baseline_copy_kernelPfPKf --------------------------
	.section	.nv.constant0._Z20baseline_copy_kernelPfPKf,"a",@progbits
	.sectionflags	@""
	.align	4
.nv.constant0._Z20baseline_copy_kernelPfPKf:
	.zero		912


//--------------------- SYMBOLS --------------------------

	.type		.nv.reservedSmem.offset0,@object
	.size		.nv.reservedSmem.offset0,0x4
	.type		.nv.reservedSmem.cap,@object
	.size		.nv.reservedSmem.cap,0x4
